	.headerflags	@"EF_CUDA_TEXMODE_UNIFIED EF_CUDA_64BIT_ADDRESS EF_CUDA_ACCELERATORS EF_CUDA_SM90 EF_CUDA_VIRTUAL_SM(EF_CUDA_SM90)"
	.elftype	@"ET_EXEC"


//--------------------- .nv.info                  --------------------------
	.section	.nv.info,"",@"SHT_CUDA_INFO"
	.align	4


	//----- nvinfo : EIATTR_REGCOUNT
	.align		4
        /*0000*/ 	.byte	0x04, 0x2f
        /*0002*/ 	.short	(.L_1 - .L_0)
	.align		4
.L_0:
        /*0004*/ 	.word	index@(triton_poi_fused_add_mul_sigmoid_28)
        /*0008*/ 	.word	0x0000000d


	//----- nvinfo : EIATTR_MIN_STACK_SIZE
	.align		4
.L_1:
        /*000c*/ 	.byte	0x04, 0x12
        /*000e*/ 	.short	(.L_3 - .L_2)
	.align		4
.L_2:
        /*0010*/ 	.word	index@(triton_poi_fused_add_mul_sigmoid_28)
        /*0014*/ 	.word	0x00000000


	//----- nvinfo : EIATTR_FRAME_SIZE
	.align		4
.L_3:
        /*0018*/ 	.byte	0x04, 0x11
        /*001a*/ 	.short	(.L_5 - .L_4)
	.align		4
.L_4:
        /*001c*/ 	.word	index@(triton_poi_fused_add_mul_sigmoid_28)
        /*0020*/ 	.word	0x00000000


	//----- nvinfo : EIATTR_MIN_STACK_SIZE
	.align		4
.L_5:
        /*0024*/ 	.byte	0x04, 0x12
        /*0026*/ 	.short	(.L_7 - .L_6)
	.align		4
.L_6:
        /*0028*/ 	.word	index@(triton_poi_fused_add_mul_sigmoid_28)
        /*002c*/ 	.word	0x00000000
.L_7:


//--------------------- .nv.info.triton_poi_fused_add_mul_sigmoid_28 --------------------------
	.section	.nv.info.triton_poi_fused_add_mul_sigmoid_28,"",@"SHT_CUDA_INFO"
	.sectionflags	@""
	.align	4


	//----- nvinfo : EIATTR_CUDA_API_VERSION
	.align		4
        /*0000*/ 	.byte	0x04, 0x37
        /*0002*/ 	.short	(.L_9 - .L_8)
.L_8:
        /*0004*/ 	.word	0x0000007c


	//----- nvinfo : EIATTR_KPARAM_INFO
	.align		4
.L_9:
        /*0008*/ 	.byte	0x04, 0x17
        /*000a*/ 	.short	(.L_11 - .L_10)
.L_10:
        /*000c*/ 	.word	0x00000000
        /*0010*/ 	.short	0x0003
        /*0012*/ 	.short	0x0018
        /*0014*/ 	.byte	0x00, 0xf0, 0x11, 0x00


	//----- nvinfo : EIATTR_KPARAM_INFO
	.align		4
.L_11:
        /*0018*/ 	.byte	0x04, 0x17
        /*001a*/ 	.short	(.L_13 - .L_12)
.L_12:
        /*001c*/ 	.word	0x00000000
        /*0020*/ 	.short	0x0002
        /*0022*/ 	.short	0x0010
        /*0024*/ 	.byte	0x00, 0xf4, 0x21, 0x00


	//----- nvinfo : EIATTR_KPARAM_INFO
	.align		4
.L_13:
        /*0028*/ 	.byte	0x04, 0x17
        /*002a*/ 	.short	(.L_15 - .L_14)
.L_14:
        /*002c*/ 	.word	0x00000000
        /*0030*/ 	.short	0x0001
        /*0032*/ 	.short	0x0008
        /*0034*/ 	.byte	0x00, 0xf4, 0x21, 0x00


	//----- nvinfo : EIATTR_KPARAM_INFO
	.align		4
.L_15:
        /*0038*/ 	.byte	0x04, 0x17
        /*003a*/ 	.short	(.L_17 - .L_16)
.L_16:
        /*003c*/ 	.word	0x00000000
        /*0040*/ 	.short	0x0000
        /*0042*/ 	.short	0x0000
        /*0044*/ 	.byte	0x00, 0xf4, 0x21, 0x00


	//----- nvinfo : EIATTR_SPARSE_MMA_MASK
	.align		4
.L_17:
        /*0048*/ 	.byte	0x03, 0x50
        /*004a*/ 	.short	0x0000


	//----- nvinfo : EIATTR_MAXREG_COUNT
	.align		4
        /*004c*/ 	.byte	0x03, 0x1b
        /*004e*/ 	.short	0x00ff


	//----- nvinfo : EIATTR_EXIT_INSTR_OFFSETS
	.align		4
        /*0050*/ 	.byte	0x04, 0x1c
        /*0052*/ 	.short	(.L_19 - .L_18)


	//   ....[0]....
.L_18:
        /*0054*/ 	.word	0x00000230


	//----- nvinfo : EIATTR_REQNTID
	.align		4
.L_19:
        /*0058*/ 	.byte	0x04, 0x10
        /*005a*/ 	.short	(.L_21 - .L_20)
.L_20:
        /*005c*/ 	.word	0x00000080
        /*0060*/ 	.word	0x00000001
        /*0064*/ 	.word	0x00000001


	//----- nvinfo : EIATTR_CBANK_PARAM_SIZE
	.align		4
.L_21:
        /*0068*/ 	.byte	0x03, 0x19
        /*006a*/ 	.short	0x001c


	//----- nvinfo : EIATTR_PARAM_CBANK
	.align		4
        /*006c*/ 	.byte	0x04, 0x0a
        /*006e*/ 	.short	(.L_23 - .L_22)
	.align		4
.L_22:
        /*0070*/ 	.word	index@(.nv.constant0.triton_poi_fused_add_mul_sigmoid_28)
        /*0074*/ 	.short	0x0210
        /*0076*/ 	.short	0x001c


	//----- nvinfo : EIATTR_SW_WAR
	.align		4
.L_23:
        /*0078*/ 	.byte	0x04, 0x36
        /*007a*/ 	.short	(.L_25 - .L_24)
.L_24:
        /*007c*/ 	.word	0x00000008
.L_25:


//--------------------- .nv.callgraph             --------------------------
	.section	.nv.callgraph,"",@"SHT_CUDA_CALLGRAPH"
	.align	4
	.sectionentsize	8
	.align		4
        /*0000*/ 	.word	0x00000000
	.align		4
        /*0004*/ 	.word	0xffffffff
	.align		4
        /*0008*/ 	.word	0x00000000
	.align		4
        /*000c*/ 	.word	0xfffffffe
	.align		4
        /*0010*/ 	.word	0x00000000
	.align		4
        /*0014*/ 	.word	0xfffffffd
	.align		4
        /*0018*/ 	.word	0x00000000
	.align		4
        /*001c*/ 	.word	0xfffffffc


//--------------------- .text.triton_poi_fused_add_mul_sigmoid_28 --------------------------
	.section	.text.triton_poi_fused_add_mul_sigmoid_28,"ax",@progbits
	.align	128
        .global         triton_poi_fused_add_mul_sigmoid_28
        .type           triton_poi_fused_add_mul_sigmoid_28,@function
        .size           triton_poi_fused_add_mul_sigmoid_28,(.L_x_1 - triton_poi_fused_add_mul_sigmoid_28)
        .other          triton_poi_fused_add_mul_sigmoid_28,@"STO_CUDA_ENTRY STV_DEFAULT"
triton_poi_fused_add_mul_sigmoid_28:
.text.triton_poi_fused_add_mul_sigmoid_28:
[----:B------:R-:W-:Y:S01]  /*0000*/  LDC R1, c[0x0][0x28] ;  /* 0x00000a00ff017b82 */ /* 0x000fe20000000800 */
[----:B------:R-:W1:Y:S07]  /*0010*/  S2R R0, SR_TID.X ;  /* 0x0000000000007919 */ /* 0x000e6e0000002100 */
[----:B------:R-:W2:Y:S01]  /*0020*/  LDC.64 R4, c[0x0][0x218] ;  /* 0x00008600ff047b82 */ /* 0x000ea20000000a00 */
[----:B------:R-:W-:Y:S01]  /*0030*/  ULDC.64 UR4, c[0x0][0x208] ;  /* 0x0000820000047ab9 */ /* 0x000fe20000000a00 */
[----:B------:R-:W3:Y:S01]  /*0040*/  S2R R7, SR_CTAID.X ;  /* 0x0000000000077919 */ /* 0x000ee20000002500 */
[----:B-1----:R-:W-:-:S02]  /*0050*/  SHF.L.U32 R0, R0, 0x1, RZ ;  /* 0x0000000100007819 */ /* 0x002fc400000006ff */
[----:B---3--:R-:W-:Y:S02]  /*0060*/  SHF.R.S32.HI R2, RZ, 0x17, R7 ;  /* 0x00000017ff027819 */ /* 0x008fe40000011407 */
[----:B------:R-:W-:Y:S02]  /*0070*/  LOP3.LUT R0, R0, 0xfe, RZ, 0xc0, !PT ;  /* 0x000000fe00007812 */ /* 0x000fe400078ec0ff */
[----:B------:R-:W-:Y:S02]  /*0080*/  SGXT R2, R2, 0x1 ;  /* 0x000000010202781a */ /* 0x000fe40000000200 */
[----:B------:R-:W-:-:S04]  /*0090*/  LEA R7, R7, R0, 0x8 ;  /* 0x0000000007077211 */ /* 0x000fc800078e40ff */
[----:B------:R-:W-:-:S04]  /*00a0*/  LEA.HI R2, R2, R7, RZ, 0x6 ;  /* 0x0000000702027211 */ /* 0x000fc800078f30ff */
[----:B------:R-:W-:-:S05]  /*00b0*/  SHF.R.S32.HI R3, RZ, 0x6, R2 ;  /* 0x00000006ff037819 */ /* 0x000fca0000011402 */
[----:B--2---:R-:W-:Y:S02]  /*00c0*/  IMAD.WIDE R4, R3, 0x4, R4 ;  /* 0x0000000403047825 */ /* 0x004fe400078e0204 */
[----:B------:R-:W1:Y:S04]  /*00d0*/  LDC.64 R2, c[0x0][0x210] ;  /* 0x00008400ff027b82 */ /* 0x000e680000000a00 */
[----:B------:R-:W2:Y:S01]  /*00e0*/  LDG.E.EL R4, desc[UR4][R4.64] ;  /* 0x0000000404047981 */ /* 0x000ea2000c2e1900 */
[----:B-1----:R-:W-:-:S05]  /*00f0*/  IMAD.WIDE R2, R7, 0x4, R2 ;  /* 0x0000000407027825 */ /* 0x002fca00078e0202 */
[----:B------:R1:W3:Y:S02]  /*0100*/  LDG.E.64 R8, desc[UR4][R2.64] ;  /* 0x0000000402087981 */ /* 0x0002e4000c1e1b00 */
[----:B-1----:R-:W-:Y:S01]  /*0110*/  HFMA2.MMA R3, -RZ, RZ, 1.625, 0 ;  /* 0x3e800000ff037435 */ /* 0x002fe200000001ff */
[----:B--2---:R-:W-:Y:S02]  /*0120*/  FADD R0, RZ, -R4 ;  /* 0x80000004ff007221 */ /* 0x004fe40000000000 */
[----:B------:R-:W1:Y:S02]  /*0130*/  LDC.64 R4, c[0x0][0x220] ;  /* 0x00008800ff047b82 */ /* 0x000e640000000a00 */
[----:B------:R-:W-:-:S05]  /*0140*/  FMUL R0, R0, 1.4426950216293334961 ;  /* 0x3fb8aa3b00007820 */ /* 0x000fca0000400000 */
[----:B------:R-:W-:-:S13]  /*0150*/  FSETP.GEU.AND P0, PT, R0, -126, PT ;  /* 0xc2fc00000000780b */ /* 0x000fda0003f0e000 */
[----:B------:R-:W-:-:S04]  /*0160*/  @!P0 FMUL R0, R0, 0.5 ;  /* 0x3f00000000008820 */ /* 0x000fc80000400000 */
[----:B------:R-:W2:Y:S02]  /*0170*/  MUFU.EX2 R6, R0 ;  /* 0x0000000000067308 */ /* 0x000ea40000000800 */
[----:B--2---:R-:W-:-:S04]  /*0180*/  @!P0 FMUL R6, R6, R6 ;  /* 0x0000000606068220 */ /* 0x004fc80000400000 */
[----:B------:R-:W-:-:S05]  /*0190*/  FADD R6, R6, 1 ;  /* 0x3f80000006067421 */ /* 0x000fca0000000000 */
[----:B------:R-:W-:-:S04]  /*01a0*/  FSETP.GT.AND P0, PT, R6, 8.50705917302346158658e+37, PT ;  /* 0x7e8000000600780b */ /* 0x000fc80003f04000 */
[----:B------:R-:W-:-:S09]  /*01b0*/  FSEL R3, R3, 1, P0 ;  /* 0x3f80000003037808 */ /* 0x000fd20000000000 */
[----:B------:R-:W-:-:S06]  /*01c0*/  @P0 FMUL R6, R6, 0.25 ;  /* 0x3e80000006060820 */ /* 0x000fcc0000400000 */
[----:B------:R-:W2:Y:S02]  /*01d0*/  MUFU.RCP R6, R6 ;  /* 0x0000000600067308 */ /* 0x000ea40000001000 */
[----:B--2---:R-:W-:Y:S01]  /*01e0*/  FMUL R10, R6, R3 ;  /* 0x00000003060a7220 */ /* 0x004fe20000400000 */
[----:B-1----:R-:W-:-:S04]  /*01f0*/  IMAD.WIDE R2, R7, 0x4, R4 ;  /* 0x0000000407027825 */ /* 0x002fc800078e0204 */
[-C--:B---3--:R-:W-:Y:S01]  /*0200*/  FFMA R8, R8, R10.reuse, R8 ;  /* 0x0000000a08087223 */ /* 0x088fe20000000008 */
[----:B------:R-:W-:-:S05]  /*0210*/  FFMA R9, R9, R10, R9 ;  /* 0x0000000a09097223 */ /* 0x000fca0000000009 */
[----:B------:R-:W-:Y:S01]  /*0220*/  STG.E.64 desc[UR4][R2.64], R8 ;  /* 0x0000000802007986 */ /* 0x000fe2000c101b04 */
[----:B------:R-:W-:Y:S05]  /*0230*/  EXIT ;  /* 0x000000000000794d */ /* 0x000fea0003800000 */
.L_x_0:
[----:B------:R-:W-:-:S00]  /*0240*/  BRA `(.L_x_0) ;  /* 0xfffffffc00fc7947 */ /* 0x000fc0000383ffff */
[----:B------:R-:W-:-:S00]  /*0250*/  NOP ;  /* 0x0000000000007918 */ /* 0x000fc00000000000 */
        /* <DEDUP_REMOVED lines=10> */
.L_x_1:


//--------------------- .nv.constant0.triton_poi_fused_add_mul_sigmoid_28 --------------------------
	.section	.nv.constant0.triton_poi_fused_add_mul_sigmoid_28,"a",@progbits
	.sectionflags	@""
	.align	4
.nv.constant0.triton_poi_fused_add_mul_sigmoid_28:
	.zero		556
